//
// Generated by NVIDIA NVVM Compiler
//
// Compiler Build ID: CL-36424714
// Cuda compilation tools, release 13.0, V13.0.88
// Based on NVVM 20.0.0
//

.version 9.0
.target sm_100
.address_size 64

	// .globl	_Z16malloc_in_kernelPfii
.extern .func  (.param .b64 func_retval0) malloc
(
	.param .b64 malloc_param_0
)
;
.extern .func free
(
	.param .b64 free_param_0
)
;

.visible .entry _Z16malloc_in_kernelPfii(
	.param .u64 .ptr .align 1 _Z16malloc_in_kernelPfii_param_0,
	.param .u32 _Z16malloc_in_kernelPfii_param_1,
	.param .u32 _Z16malloc_in_kernelPfii_param_2
)
{
	.reg .pred 	%p<6>;
	.reg .b32 	%r<32>;
	.reg .b32 	%f<56>;
	.reg .b64 	%rd<10>;

	ld.param.u64 	%rd4, [_Z16malloc_in_kernelPfii_param_0];
	ld.param.u32 	%r17, [_Z16malloc_in_kernelPfii_param_1];
	cvta.to.global.u64 	%rd1, %rd4;
	{ // callseq 0, 0
	.param .b64 param0;
	st.param.b64 	[param0], 20;
	.param .b64 retval0;
	call.uni (retval0), 
	malloc, 
	(
	param0
	);
	ld.param.b64 	%rd5, [retval0];
	} // callseq 0
	mov.b32 	%r18, 1065353216;
	st.u32 	[%rd5], %r18;
	st.u32 	[%rd5+4], %r18;
	st.u32 	[%rd5+8], %r18;
	st.u32 	[%rd5+12], %r18;
	st.u32 	[%rd5+16], %r18;
	mov.u32 	%r19, %nctaid.x;
	div.u32 	%r20, %r17, %r19;
	mov.u32 	%r21, %ntid.x;
	div.u32 	%r1, %r20, %r21;
	mov.u32 	%r22, %ctaid.x;
	mul.lo.s32 	%r2, %r20, %r22;
	mov.u32 	%r3, %tid.x;
	mad.lo.s32 	%r29, %r1, %r3, %r2;
	add.s32 	%r23, %r29, %r1;
	setp.ge.s32 	%p1, %r29, %r23;
	@%p1 bra 	$L__BB0_7;
	and.b32  	%r5, %r1, 3;
	setp.eq.s32 	%p2, %r5, 0;
	@%p2 bra 	$L__BB0_4;
	neg.s32 	%r27, %r5;
$L__BB0_3:
	.pragma "nounroll";
	mul.wide.s32 	%rd6, %r29, 4;
	add.s64 	%rd7, %rd1, %rd6;
	ld.global.f32 	%f1, [%rd7];
	ld.f32 	%f2, [%rd5];
	add.f32 	%f3, %f2, %f1;
	st.global.f32 	[%rd7], %f3;
	ld.f32 	%f4, [%rd5+4];
	add.f32 	%f5, %f4, %f3;
	st.global.f32 	[%rd7], %f5;
	ld.f32 	%f6, [%rd5+8];
	add.f32 	%f7, %f6, %f5;
	st.global.f32 	[%rd7], %f7;
	ld.f32 	%f8, [%rd5+12];
	add.f32 	%f9, %f8, %f7;
	st.global.f32 	[%rd7], %f9;
	ld.f32 	%f10, [%rd5+16];
	add.f32 	%f11, %f10, %f9;
	st.global.f32 	[%rd7], %f11;
	add.s32 	%r29, %r29, 1;
	add.s32 	%r27, %r27, 1;
	setp.ne.s32 	%p3, %r27, 0;
	@%p3 bra 	$L__BB0_3;
$L__BB0_4:
	add.s32 	%r24, %r1, -1;
	setp.lt.u32 	%p4, %r24, 3;
	@%p4 bra 	$L__BB0_7;
	mad.lo.s32 	%r25, %r1, %r3, %r1;
	add.s32 	%r26, %r2, %r25;
	sub.s32 	%r30, %r26, %r29;
	add.s64 	%rd3, %rd1, 8;
$L__BB0_6:
	mul.wide.s32 	%rd8, %r29, 4;
	add.s64 	%rd9, %rd3, %rd8;
	ld.global.f32 	%f12, [%rd9+-8];
	ld.f32 	%f13, [%rd5];
	add.f32 	%f14, %f13, %f12;
	st.global.f32 	[%rd9+-8], %f14;
	ld.f32 	%f15, [%rd5+4];
	add.f32 	%f16, %f15, %f14;
	st.global.f32 	[%rd9+-8], %f16;
	ld.f32 	%f17, [%rd5+8];
	add.f32 	%f18, %f17, %f16;
	st.global.f32 	[%rd9+-8], %f18;
	ld.f32 	%f19, [%rd5+12];
	add.f32 	%f20, %f19, %f18;
	st.global.f32 	[%rd9+-8], %f20;
	ld.f32 	%f21, [%rd5+16];
	add.f32 	%f22, %f21, %f20;
	st.global.f32 	[%rd9+-8], %f22;
	ld.global.f32 	%f23, [%rd9+-4];
	ld.f32 	%f24, [%rd5];
	add.f32 	%f25, %f24, %f23;
	st.global.f32 	[%rd9+-4], %f25;
	ld.f32 	%f26, [%rd5+4];
	add.f32 	%f27, %f26, %f25;
	st.global.f32 	[%rd9+-4], %f27;
	ld.f32 	%f28, [%rd5+8];
	add.f32 	%f29, %f28, %f27;
	st.global.f32 	[%rd9+-4], %f29;
	ld.f32 	%f30, [%rd5+12];
	add.f32 	%f31, %f30, %f29;
	st.global.f32 	[%rd9+-4], %f31;
	ld.f32 	%f32, [%rd5+16];
	add.f32 	%f33, %f32, %f31;
	st.global.f32 	[%rd9+-4], %f33;
	ld.global.f32 	%f34, [%rd9];
	ld.f32 	%f35, [%rd5];
	add.f32 	%f36, %f35, %f34;
	st.global.f32 	[%rd9], %f36;
	ld.f32 	%f37, [%rd5+4];
	add.f32 	%f38, %f37, %f36;
	st.global.f32 	[%rd9], %f38;
	ld.f32 	%f39, [%rd5+8];
	add.f32 	%f40, %f39, %f38;
	st.global.f32 	[%rd9], %f40;
	ld.f32 	%f41, [%rd5+12];
	add.f32 	%f42, %f41, %f40;
	st.global.f32 	[%rd9], %f42;
	ld.f32 	%f43, [%rd5+16];
	add.f32 	%f44, %f43, %f42;
	st.global.f32 	[%rd9], %f44;
	ld.global.f32 	%f45, [%rd9+4];
	ld.f32 	%f46, [%rd5];
	add.f32 	%f47, %f46, %f45;
	st.global.f32 	[%rd9+4], %f47;
	ld.f32 	%f48, [%rd5+4];
	add.f32 	%f49, %f48, %f47;
	st.global.f32 	[%rd9+4], %f49;
	ld.f32 	%f50, [%rd5+8];
	add.f32 	%f51, %f50, %f49;
	st.global.f32 	[%rd9+4], %f51;
	ld.f32 	%f52, [%rd5+12];
	add.f32 	%f53, %f52, %f51;
	st.global.f32 	[%rd9+4], %f53;
	ld.f32 	%f54, [%rd5+16];
	add.f32 	%f55, %f54, %f53;
	st.global.f32 	[%rd9+4], %f55;
	add.s32 	%r29, %r29, 4;
	add.s32 	%r30, %r30, -4;
	setp.ne.s32 	%p5, %r30, 0;
	@%p5 bra 	$L__BB0_6;
$L__BB0_7:
	{ // callseq 1, 0
	.param .b64 param0;
	st.param.b64 	[param0], %rd5;
	call.uni 
	free, 
	(
	param0
	);
	} // callseq 1
	ret;

}


// ===== COMPILED SASS (sm_100) =====

	.target	sm_100

	.elftype	@"ET_EXEC"


//--------------------- .note.nv.tkinfo           --------------------------
	.section	.note.nv.tkinfo,"",@"SHT_NOTE"
	.sectionflags	@"SHF_NOTE_NV_TKINFO"
	.tkinfo
        /*0018*/ 	.word	0x00000002
        /*0030*/ 	.string	""
        /*0030*/ 	.string	"ptxas"
        /*0030*/ 	.string	"Cuda compilation tools, release 13.0, V13.0.88"
        /*0030*/ 	.string	"Build cuda_13.0.r13.0/compiler.36424714_0"
        /*0030*/ 	.string	"-arch sm_100 -m 64 "



//--------------------- .note.nv.cuinfo           --------------------------
	.section	.note.nv.cuinfo,"",@"SHT_NOTE"
	.sectionflags	@"SHF_NOTE_NV_CUINFO"
        /*0018*/ 	.short	0x0002
        /*001a*/ 	.short	0x0064
        /*001c*/ 	.short	0x0082
	.zero		2


//--------------------- .nv.info                  --------------------------
	.section	.nv.info,"",@"SHT_CUDA_INFO"
	.align	4


	//----- nvinfo : EIATTR_REGCOUNT
	.align		4
        /*0000*/ 	.byte	0x04, 0x2f
        /*0002*/ 	.short	(.L_1 - .L_0)
	.align		4
.L_0:
        /*0004*/ 	.word	index@(_Z16malloc_in_kernelPfii)
        /*0008*/ 	.word	0x00000018


	//----- nvinfo : EIATTR_FRAME_SIZE
	.align		4
.L_1:
        /*000c*/ 	.byte	0x04, 0x11
        /*000e*/ 	.short	(.L_3 - .L_2)
	.align		4
.L_2:
        /*0010*/ 	.word	index@(_Z16malloc_in_kernelPfii)
        /*0014*/ 	.word	0x00000000


	//----- nvinfo : EIATTR_MIN_STACK_SIZE
	.align		4
.L_3:
        /*0018*/ 	.byte	0x04, 0x12
        /*001a*/ 	.short	(.L_5 - .L_4)
	.align		4
.L_4:
        /*001c*/ 	.word	index@(_Z16malloc_in_kernelPfii)
        /*0020*/ 	.word	0x00000000
.L_5:


//--------------------- .nv.compat                --------------------------
	.section	.nv.compat,"",@"SHT_CUDA_COMPAT_INFO"
	.align	4
        /*0000*/ 	.byte	0x02, 0x09, 0x00, 0x00, 0x02, 0x02, 0x01, 0x00, 0x02, 0x05, 0x05, 0x00, 0x03, 0x07, 0x01, 0x01
        /*0010*/ 	.byte	0x02, 0x03, 0x00, 0x00, 0x02, 0x06, 0x01, 0x00, 0x04, 0x0b, 0x08, 0x00, 0x09, 0x00, 0x00, 0x00
        /*0020*/ 	.byte	0x00, 0x00, 0x00, 0x00


//--------------------- .nv.info._Z16malloc_in_kernelPfii --------------------------
	.section	.nv.info._Z16malloc_in_kernelPfii,"",@"SHT_CUDA_INFO"
	.sectionflags	@""
	.align	4


	//----- nvinfo : EIATTR_CUDA_API_VERSION
	.align		4
        /*0000*/ 	.byte	0x04, 0x37
        /*0002*/ 	.short	(.L_7 - .L_6)
.L_6:
        /*0004*/ 	.word	0x00000082


	//----- nvinfo : EIATTR_KPARAM_INFO
	.align		4
.L_7:
        /*0008*/ 	.byte	0x04, 0x17
        /*000a*/ 	.short	(.L_9 - .L_8)
.L_8:
        /*000c*/ 	.word	0x00000000
        /*0010*/ 	.short	0x0002
        /*0012*/ 	.short	0x000c
        /*0014*/ 	.byte	0x00, 0xf0, 0x11, 0x00


	//----- nvinfo : EIATTR_KPARAM_INFO
	.align		4
.L_9:
        /*0018*/ 	.byte	0x04, 0x17
        /*001a*/ 	.short	(.L_11 - .L_10)
.L_10:
        /*001c*/ 	.word	0x00000000
        /*0020*/ 	.short	0x0001
        /*0022*/ 	.short	0x0008
        /*0024*/ 	.byte	0x00, 0xf0, 0x11, 0x00


	//----- nvinfo : EIATTR_KPARAM_INFO
	.align		4
.L_11:
        /*0028*/ 	.byte	0x04, 0x17
        /*002a*/ 	.short	(.L_13 - .L_12)
.L_12:
        /*002c*/ 	.word	0x00000000
        /*0030*/ 	.short	0x0000
        /*0032*/ 	.short	0x0000
        /*0034*/ 	.byte	0x00, 0xf5, 0x21, 0x00


	//----- nvinfo : EIATTR_SPARSE_MMA_MASK
	.align		4
.L_13:
        /*0038*/ 	.byte	0x03, 0x50
        /*003a*/ 	.short	0x0000


	//----- nvinfo : EIATTR_MAXREG_COUNT
	.align		4
        /*003c*/ 	.byte	0x03, 0x1b
        /*003e*/ 	.short	0x00ff


	//----- nvinfo : EIATTR_EXTERNS
	.align		4
        /*0040*/ 	.byte	0x04, 0x0f
        /*0042*/ 	.short	(.L_15 - .L_14)


	//   ....[0]....
	.align		4
.L_14:
        /*0044*/ 	.word	index@(malloc)


	//   ....[1]....
	.align		4
        /*0048*/ 	.word	index@(free)


	//----- nvinfo : EIATTR_MERCURY_ISA_VERSION
	.align		4
.L_15:
        /*004c*/ 	.byte	0x03, 0x5f
        /*004e*/ 	.short	0x0101


	//----- nvinfo : EIATTR_VRC_CTA_INIT_COUNT
	.align		4
        /*0050*/ 	.byte	0x02, 0x4a
	.zero		1
	.zero		1


	//----- nvinfo : EIATTR_SYSCALL_OFFSETS
	.align		4
        /*0054*/ 	.byte	0x04, 0x46
        /*0056*/ 	.short	(.L_17 - .L_16)


	//   ....[0]....
.L_16:
        /*0058*/ 	.word	0x00000070


	//   ....[1]....
        /*005c*/ 	.word	0x00000a90


	//----- nvinfo : EIATTR_EXIT_INSTR_OFFSETS
	.align		4
.L_17:
        /*0060*/ 	.byte	0x04, 0x1c
        /*0062*/ 	.short	(.L_19 - .L_18)


	//   ....[0]....
.L_18:
        /*0064*/ 	.word	0x00000aa0


	//----- nvinfo : EIATTR_CRS_STACK_SIZE
	.align		4
.L_19:
        /*0068*/ 	.byte	0x04, 0x1e
        /*006a*/ 	.short	(.L_21 - .L_20)
.L_20:
        /*006c*/ 	.word	0x00000000


	//----- nvinfo : EIATTR_CBANK_PARAM_SIZE
	.align		4
.L_21:
        /*0070*/ 	.byte	0x03, 0x19
        /*0072*/ 	.short	0x0010


	//----- nvinfo : EIATTR_PARAM_CBANK
	.align		4
        /*0074*/ 	.byte	0x04, 0x0a
        /*0076*/ 	.short	(.L_23 - .L_22)
	.align		4
.L_22:
        /*0078*/ 	.word	index@(.nv.constant0._Z16malloc_in_kernelPfii)
        /*007c*/ 	.short	0x0380
        /*007e*/ 	.short	0x0010


	//----- nvinfo : EIATTR_SW_WAR
	.align		4
.L_23:
        /*0080*/ 	.byte	0x04, 0x36
        /*0082*/ 	.short	(.L_25 - .L_24)
.L_24:
        /*0084*/ 	.word	0x00000008
.L_25:


//--------------------- .nv.callgraph             --------------------------
	.section	.nv.callgraph,"",@"SHT_CUDA_CALLGRAPH"
	.align	4
	.sectionentsize	8
	.align		4
        /*0000*/ 	.word	0x00000000
	.align		4
        /*0004*/ 	.word	0xffffffff
	.align		4
        /*0008*/ 	.word	index@(_Z16malloc_in_kernelPfii)
	.align		4
        /*000c*/ 	.word	index@(free)
	.align		4
        /*0010*/ 	.word	index@(_Z16malloc_in_kernelPfii)
	.align		4
        /*0014*/ 	.word	index@(malloc)
	.align		4
        /*0018*/ 	.word	0x00000000
	.align		4
        /*001c*/ 	.word	0xfffffffe
	.align		4
        /*0020*/ 	.word	0x00000000
	.align		4
        /*0024*/ 	.word	0xfffffffd
	.align		4
        /*0028*/ 	.word	0x00000000
	.align		4
        /*002c*/ 	.word	0xfffffffc


//--------------------- .nv.constant4             --------------------------
	.section	.nv.constant4,"a",@progbits
	.align	8
	.align		8
.nv.constant4:
        /*0000*/ 	.dword	malloc
	.align		8
        /*0008*/ 	.dword	free


//--------------------- .text._Z16malloc_in_kernelPfii --------------------------
	.section	.text._Z16malloc_in_kernelPfii,"ax",@progbits
	.align	128
        .global         _Z16malloc_in_kernelPfii
        .type           _Z16malloc_in_kernelPfii,@function
        .size           _Z16malloc_in_kernelPfii,(.L_x_8 - _Z16malloc_in_kernelPfii)
        .other          _Z16malloc_in_kernelPfii,@"STO_CUDA_ENTRY STV_DEFAULT"
_Z16malloc_in_kernelPfii:
.text._Z16malloc_in_kernelPfii:
[----:B------:R-:W0:Y:S01]  /*0000*/  LDC R1, c[0x0][0x37c] ;  /* 0x0000df00ff017b82 */ /* 0x000e220000000800 */
[----:B------:R-:W-:Y:S01]  /*0010*/  MOV R0, 0x0 ;  /* 0x0000000000007802 */ /* 0x000fe20000000f00 */
[----:B------:R-:W-:Y:S01]  /*0020*/  HFMA2 R4, -RZ, RZ, 0, 1.1920928955078125e-06 ;  /* 0x00000014ff047431 */ /* 0x000fe200000001ff */
[----:B------:R-:W-:Y:S01]  /*0030*/  MOV R5, RZ ;  /* 0x000000ff00057202 */ /* 0x000fe20000000f00 */
[----:B------:R-:W1:Y:S04]  /*0040*/  LDCU.64 UR36, c[0x0][0x358] ;  /* 0x00006b00ff2477ac */ /* 0x000e680008000a00 */
[----:B------:R2:W3:Y:S02]  /*0050*/  LDC.64 R2, c[0x4][R0] ;  /* 0x0100000000027b82 */ /* 0x0004e40000000a00 */
[----:B------:R-:W-:-:S07]  /*0060*/  LEPC R20, `(.L_x_0) ;  /* 0x000000001014794e */ /* 0x000fce0000000000 */
[----:B0123--:R-:W-:Y:S05]  /*0070*/  CALL.ABS.NOINC R2 ;  /* 0x0000000002007343 */ /* 0x00ffea0003c00000 */
.L_x_0:
[----:B------:R-:W0:Y:S01]  /*0080*/  LDCU UR4, c[0x0][0x370] ;  /* 0x00006e00ff0477ac */ /* 0x000e220008000800 */
[----:B------:R-:W1:Y:S01]  /*0090*/  LDC R10, c[0x0][0x388] ;  /* 0x0000e200ff0a7b82 */ /* 0x000e620000000800 */
[----:B------:R-:W2:Y:S01]  /*00a0*/  S2R R11, SR_TID.X ;  /* 0x00000000000b7919 */ /* 0x000ea20000002100 */
[----:B------:R-:W-:Y:S01]  /*00b0*/  BSSY.RECONVERGENT B0, `(.L_x_1) ;  /* 0x000009a000007945 */ /* 0x000fe20003800200 */
[----:B------:R-:W3:Y:S01]  /*00c0*/  LDCU UR5, c[0x0][0x360] ;  /* 0x00006c00ff0577ac */ /* 0x000ee20008000800 */
[----:B0-----:R-:W0:Y:S01]  /*00d0*/  I2F.U32.RP R0, UR4 ;  /* 0x0000000400007d06 */ /* 0x001e220008209000 */
[----:B------:R-:W-:-:S07]  /*00e0*/  ISETP.NE.U32.AND P2, PT, RZ, UR4, PT ;  /* 0x00000004ff007c0c */ /* 0x000fce000bf45070 */
[----:B---3--:R-:W3:Y:S08]  /*00f0*/  I2F.U32.RP R6, UR5 ;  /* 0x0000000500067d06 */ /* 0x008ef00008209000 */
[----:B0-----:R-:W0:Y:S08]  /*0100*/  MUFU.RCP R0, R0 ;  /* 0x0000000000007308 */ /* 0x001e300000001000 */
[----:B---3--:R-:W-:Y:S01]  /*0110*/  MUFU.RCP R6, R6 ;  /* 0x0000000600067308 */ /* 0x008fe20000001000 */
[----:B0-----:R-:W-:-:S07]  /*0120*/  IADD3 R2, PT, PT, R0, 0xffffffe, RZ ;  /* 0x0ffffffe00027810 */ /* 0x001fce0007ffe0ff */
[----:B------:R0:W3:Y:S02]  /*0130*/  F2I.FTZ.U32.TRUNC.NTZ R3, R2 ;  /* 0x0000000200037305 */ /* 0x0000e4000021f000 */
[----:B0-----:R-:W-:Y:S01]  /*0140*/  HFMA2 R2, -RZ, RZ, 0, 0 ;  /* 0x00000000ff027431 */ /* 0x001fe200000001ff */
[----:B---3--:R-:W-:-:S05]  /*0150*/  IADD3 R7, PT, PT, RZ, -R3, RZ ;  /* 0x80000003ff077210 */ /* 0x008fca0007ffe0ff */
[----:B------:R-:W-:-:S04]  /*0160*/  IMAD R7, R7, UR4, RZ ;  /* 0x0000000407077c24 */ /* 0x000fc8000f8e02ff */
[----:B------:R-:W-:Y:S01]  /*0170*/  IMAD.HI.U32 R3, R3, R7, R2 ;  /* 0x0000000703037227 */ /* 0x000fe200078e0002 */
[----:B------:R-:W-:-:S05]  /*0180*/  IADD3 R2, PT, PT, R6, 0xffffffe, RZ ;  /* 0x0ffffffe06027810 */ /* 0x000fca0007ffe0ff */
[----:B-1----:R-:W-:-:S05]  /*0190*/  IMAD.HI.U32 R8, R3, R10, RZ ;  /* 0x0000000a03087227 */ /* 0x002fca00078e00ff */
[----:B------:R-:W-:-:S05]  /*01a0*/  IADD3 R3, PT, PT, -R8, RZ, RZ ;  /* 0x000000ff08037210 */ /* 0x000fca0007ffe1ff */
[----:B------:R-:W-:Y:S02]  /*01b0*/  IMAD R0, R3, UR4, R10 ;  /* 0x0000000403007c24 */ /* 0x000fe4000f8e020a */
[----:B------:R0:W1:Y:S03]  /*01c0*/  F2I.FTZ.U32.TRUNC.NTZ R3, R2 ;  /* 0x0000000200037305 */ /* 0x000066000021f000 */
[----:B------:R-:W-:Y:S02]  /*01d0*/  ISETP.GE.U32.AND P0, PT, R0, UR4, PT ;  /* 0x0000000400007c0c */ /* 0x000fe4000bf06070 */
[----:B0-----:R-:W-:Y:S02]  /*01e0*/  MOV R2, RZ ;  /* 0x000000ff00027202 */ /* 0x001fe40000000f00 */
[----:B-1----:R-:W-:-:S09]  /*01f0*/  IADD3 R7, PT, PT, RZ, -R3, RZ ;  /* 0x80000003ff077210 */ /* 0x002fd20007ffe0ff */
[----:B------:R-:W-:Y:S01]  /*0200*/  @P0 VIADD R0, R0, -UR4 ;  /* 0x8000000400000c36 */ /* 0x000fe20008000000 */
[----:B------:R-:W-:Y:S01]  /*0210*/  @P0 IADD3 R8, PT, PT, R8, 0x1, RZ ;  /* 0x0000000108080810 */ /* 0x000fe20007ffe0ff */
[----:B------:R-:W-:-:S03]  /*0220*/  IMAD R7, R7, UR5, RZ ;  /* 0x0000000507077c24 */ /* 0x000fc6000f8e02ff */
[----:B------:R-:W-:Y:S01]  /*0230*/  ISETP.GE.U32.AND P1, PT, R0, UR4, PT ;  /* 0x0000000400007c0c */ /* 0x000fe2000bf26070 */
[----:B------:R-:W-:-:S12]  /*0240*/  IMAD.HI.U32 R3, R3, R7, R2 ;  /* 0x0000000703037227 */ /* 0x000fd800078e0002 */
[----:B------:R-:W-:Y:S02]  /*0250*/  @P1 IADD3 R8, PT, PT, R8, 0x1, RZ ;  /* 0x0000000108081810 */ /* 0x000fe40007ffe0ff */
[----:B------:R-:W-:Y:S01]  /*0260*/  @!P2 LOP3.LUT R8, RZ, UR4, RZ, 0x33, !PT ;  /* 0x00000004ff08ac12 */ /* 0x000fe2000f8e33ff */
[----:B------:R-:W0:Y:S01]  /*0270*/  S2UR UR4, SR_CTAID.X ;  /* 0x00000000000479c3 */ /* 0x000e220000002500 */
[----:B------:R-:W-:-:S03]  /*0280*/  ISETP.NE.U32.AND P2, PT, RZ, UR5, PT ;  /* 0x00000005ff007c0c */ /* 0x000fc6000bf45070 */
[----:B------:R-:W-:-:S05]  /*0290*/  IMAD.HI.U32 R0, R3, R8, RZ ;  /* 0x0000000803007227 */ /* 0x000fca00078e00ff */
[----:B------:R-:W-:-:S05]  /*02a0*/  IADD3 R3, PT, PT, -R0, RZ, RZ ;  /* 0x000000ff00037210 */ /* 0x000fca0007ffe1ff */
[----:B------:R-:W-:Y:S02]  /*02b0*/  IMAD R2, R3, UR5, R8 ;  /* 0x0000000503027c24 */ /* 0x000fe4000f8e0208 */
[----:B------:R-:W-:-:S03]  /*02c0*/  HFMA2 R3, -RZ, RZ, 1.875, 0 ;  /* 0x3f800000ff037431 */ /* 0x000fc600000001ff */
[----:B------:R-:W-:Y:S02]  /*02d0*/  ISETP.GE.U32.AND P0, PT, R2, UR5, PT ;  /* 0x0000000502007c0c */ /* 0x000fe4000bf06070 */
[----:B------:R1:W-:Y:S01]  /*02e0*/  ST.E desc[UR36][R4.64], R3 ;  /* 0x0000000304007985 */ /* 0x0003e2000c101924 */
[----:B0-----:R-:W-:-:S03]  /*02f0*/  IMAD R8, R8, UR4, RZ ;  /* 0x0000000408087c24 */ /* 0x001fc6000f8e02ff */
[----:B------:R1:W-:Y:S04]  /*0300*/  ST.E desc[UR36][R4.64+0x4], R3 ;  /* 0x0000040304007985 */ /* 0x0003e8000c101924 */
[----:B------:R1:W-:Y:S03]  /*0310*/  ST.E desc[UR36][R4.64+0x8], R3 ;  /* 0x0000080304007985 */ /* 0x0003e6000c101924 */
[----:B------:R-:W-:Y:S01]  /*0320*/  @P0 VIADD R2, R2, -UR5 ;  /* 0x8000000502020c36 */ /* 0x000fe20008000000 */
[----:B------:R-:W-:Y:S01]  /*0330*/  @P0 IADD3 R0, PT, PT, R0, 0x1, RZ ;  /* 0x0000000100000810 */ /* 0x000fe20007ffe0ff */
[----:B------:R1:W-:Y:S03]  /*0340*/  ST.E desc[UR36][R4.64+0xc], R3 ;  /* 0x00000c0304007985 */ /* 0x0003e6000c101924 */
[----:B------:R-:W-:Y:S01]  /*0350*/  ISETP.GE.U32.AND P1, PT, R2, UR5, PT ;  /* 0x0000000502007c0c */ /* 0x000fe2000bf26070 */
[----:B------:R1:W-:-:S12]  /*0360*/  ST.E desc[UR36][R4.64+0x10], R3 ;  /* 0x0000100304007985 */ /* 0x0003d8000c101924 */
[----:B------:R-:W-:Y:S02]  /*0370*/  @P1 IADD3 R0, PT, PT, R0, 0x1, RZ ;  /* 0x0000000100001810 */ /* 0x000fe40007ffe0ff */
[----:B------:R-:W-:-:S05]  /*0380*/  @!P2 LOP3.LUT R0, RZ, UR5, RZ, 0x33, !PT ;  /* 0x00000005ff00ac12 */ /* 0x000fca000f8e33ff */
[----:B--2---:R-:W-:-:S05]  /*0390*/  IMAD R9, R0, R11, R8 ;  /* 0x0000000b00097224 */ /* 0x004fca00078e0208 */
[----:B------:R-:W-:-:S04]  /*03a0*/  IADD3 R2, PT, PT, R0, R9, RZ ;  /* 0x0000000900027210 */ /* 0x000fc80007ffe0ff */
[----:B------:R-:W-:-:S13]  /*03b0*/  ISETP.GE.AND P0, PT, R9, R2, PT ;  /* 0x000000020900720c */ /* 0x000fda0003f06270 */
[----:B-1----:R-:W-:Y:S05]  /*03c0*/  @P0 BRA `(.L_x_2) ;  /* 0x0000000400a00947 */ /* 0x002fea0003800000 */
[C---:B------:R-:W-:Y:S02]  /*03d0*/  LOP3.LUT P0, R6, R0.reuse, 0x3, RZ, 0xc0, !PT ;  /* 0x0000000300067812 */ /* 0x040fe4000780c0ff */
[----:B------:R-:W-:-:S04]  /*03e0*/  IADD3 R2, PT, PT, R0, -0x1, RZ ;  /* 0xffffffff00027810 */ /* 0x000fc80007ffe0ff */
[----:B------:R-:W-:-:S07]  /*03f0*/  ISETP.GE.U32.AND P1, PT, R2, 0x3, PT ;  /* 0x000000030200780c */ /* 0x000fce0003f26070 */
[----:B------:R-:W-:Y:S06]  /*0400*/  @!P0 BRA `(.L_x_3) ;  /* 0x0000000000648947 */ /* 0x000fec0003800000 */
[----:B------:R-:W0:Y:S01]  /*0410*/  LDC.64 R2, c[0x0][0x380] ;  /* 0x0000e000ff027b82 */ /* 0x000e220000000a00 */
[----:B------:R-:W-:Y:S01]  /*0420*/  BSSY.RECONVERGENT B1, `(.L_x_3) ;  /* 0x0000017000017945 */ /* 0x000fe20003800200 */
[----:B------:R-:W-:-:S07]  /*0430*/  IMAD.MOV R10, RZ, RZ, -R6 ;  /* 0x000000ffff0a7224 */ /* 0x000fce00078e0a06 */
.L_x_4:
[----:B01----:R-:W-:Y:S01]  /*0440*/  IMAD.WIDE R6, R9, 0x4, R2 ;  /* 0x0000000409067825 */ /* 0x003fe200078e0202 */
[----:B------:R-:W2:Y:S04]  /*0450*/  LD.E R13, desc[UR36][R4.64] ;  /* 0x00000024040d7980 */ /* 0x000ea8000c101900 */
[----:B------:R-:W2:Y:S02]  /*0460*/  LDG.E R12, desc[UR36][R6.64] ;  /* 0x00000024060c7981 */ /* 0x000ea4000c1e1900 */
[----:B--2---:R-:W-:-:S05]  /*0470*/  FADD R13, R12, R13 ;  /* 0x0000000d0c0d7221 */ /* 0x004fca0000000000 */
[----:B------:R0:W-:Y:S04]  /*0480*/  STG.E desc[UR36][R6.64], R13 ;  /* 0x0000000d06007986 */ /* 0x0001e8000c101924 */
[----:B------:R-:W2:Y:S02]  /*0490*/  LD.E R12, desc[UR36][R4.64+0x4] ;  /* 0x00000424040c7980 */ /* 0x000ea4000c101900 */
        /* <DEDUP_REMOVED lines=8> */
[----:B------:R-:W0:Y:S01]  /*0520*/  LD.E R12, desc[UR36][R4.64+0x10] ;  /* 0x00001024040c7980 */ /* 0x000e22000c101900 */
[----:B------:R-:W-:Y:S02]  /*0530*/  IADD3 R10, PT, PT, R10, 0x1, RZ ;  /* 0x000000010a0a7810 */ /* 0x000fe40007ffe0ff */
[----:B------:R-:W-:Y:S02]  /*0540*/  IADD3 R9, PT, PT, R9, 0x1, RZ ;  /* 0x0000000109097810 */ /* 0x000fe40007ffe0ff */
[----:B------:R-:W-:Y:S01]  /*0550*/  ISETP.NE.AND P0, PT, R10, RZ, PT ;  /* 0x000000ff0a00720c */ /* 0x000fe20003f05270 */
[----:B0-----:R-:W-:-:S05]  /*0560*/  FADD R13, R19, R12 ;  /* 0x0000000c130d7221 */ /* 0x001fca0000000000 */
[----:B------:R1:W-:Y:S07]  /*0570*/  STG.E desc[UR36][R6.64], R13 ;  /* 0x0000000d06007986 */ /* 0x0003ee000c101924 */
[----:B------:R-:W-:Y:S05]  /*0580*/  @P0 BRA `(.L_x_4) ;  /* 0xfffffffc00ac0947 */ /* 0x000fea000383ffff */
[----:B------:R-:W-:Y:S05]  /*0590*/  BSYNC.RECONVERGENT B1 ;  /* 0x0000000000017941 */ /* 0x000fea0003800200 */
.L_x_3:
[----:B------:R-:W-:Y:S05]  /*05a0*/  @!P1 BRA `(.L_x_2) ;  /* 0x0000000400289947 */ /* 0x000fea0003800000 */
[----:B------:R-:W0:Y:S01]  /*05b0*/  LDC.64 R2, c[0x0][0x380] ;  /* 0x0000e000ff027b82 */ /* 0x000e220000000a00 */
[----:B------:R-:W-:-:S05]  /*05c0*/  IMAD R0, R0, R11, R0 ;  /* 0x0000000b00007224 */ /* 0x000fca00078e0200 */
[----:B------:R-:W-:Y:S02]  /*05d0*/  IADD3 R0, PT, PT, -R9, R8, R0 ;  /* 0x0000000809007210 */ /* 0x000fe40007ffe100 */
[----:B0-----:R-:W-:-:S04]  /*05e0*/  IADD3 R2, P0, PT, R2, 0x8, RZ ;  /* 0x0000000802027810 */ /* 0x001fc80007f1e0ff */
[----:B------:R-:W-:-:S09]  /*05f0*/  IADD3.X R3, PT, PT, RZ, R3, RZ, P0, !PT ;  /* 0x00000003ff037210 */ /* 0x000fd200007fe4ff */
.L_x_5:
        /* <DEDUP_REMOVED lines=11> */
[----:B------:R-:W3:Y:S02]  /*06b0*/  LD.E R8, desc[UR36][R4.64+0xc] ;  /* 0x00000c2404087980 */ /* 0x000ee4000c101900 */
[----:B---3--:R-:W-:-:S05]  /*06c0*/  FADD R17, R15, R8 ;  /* 0x000000080f117221 */ /* 0x008fca0000000000 */
[----:B------:R3:W-:Y:S04]  /*06d0*/  STG.E desc[UR36][R6.64+-0x8], R17 ;  /* 0xfffff81106007986 */ /* 0x0007e8000c101924 */
[----:B------:R-:W0:Y:S02]  /*06e0*/  LD.E R8, desc[UR36][R4.64+0x10] ;  /* 0x0000102404087980 */ /* 0x000e24000c101900 */
[----:B0-----:R-:W-:Y:S02]  /*06f0*/  FADD R11, R17, R8 ;  /* 0x00000008110b7221 */ /* 0x001fe40000000000 */
[----:B------:R-:W4:Y:S04]  /*0700*/  LDG.E R8, desc[UR36][R6.64+-0x4] ;  /* 0xfffffc2406087981 */ /* 0x000f28000c1e1900 */
[----:B------:R0:W-:Y:S04]  /*0710*/  STG.E desc[UR36][R6.64+-0x8], R11 ;  /* 0xfffff80b06007986 */ /* 0x0001e8000c101924 */
[----:B-1----:R-:W4:Y:S02]  /*0720*/  LD.E R13, desc[UR36][R4.64] ;  /* 0x00000024040d7980 */ /* 0x002f24000c101900 */
[----:B----4-:R-:W-:-:S05]  /*0730*/  FADD R13, R8, R13 ;  /* 0x0000000d080d7221 */ /* 0x010fca0000000000 */
        /* <DEDUP_REMOVED lines=8> */
[----:B0-----:R-:W-:-:S05]  /*07c0*/  FADD R11, R17, R8 ;  /* 0x00000008110b7221 */ /* 0x001fca0000000000 */
[----:B------:R0:W-:Y:S04]  /*07d0*/  STG.E desc[UR36][R6.64+-0x4], R11 ;  /* 0xfffffc0b06007986 */ /* 0x0001e8000c101924 */
[----:B------:R-:W1:Y:S02]  /*07e0*/  LD.E R8, desc[UR36][R4.64+0x10] ;  /* 0x0000102404087980 */ /* 0x000e64000c101900 */
[----:B-1----:R-:W-:Y:S02]  /*07f0*/  FADD R13, R11, R8 ;  /* 0x000000080b0d7221 */ /* 0x002fe40000000000 */
[----:B------:R-:W4:Y:S04]  /*0800*/  LDG.E R8, desc[UR36][R6.64] ;  /* 0x0000002406087981 */ /* 0x000f28000c1e1900 */
[----:B------:R1:W-:Y:S04]  /*0810*/  STG.E desc[UR36][R6.64+-0x4], R13 ;  /* 0xfffffc0d06007986 */ /* 0x0003e8000c101924 */
[----:B--2---:R-:W4:Y:S02]  /*0820*/  LD.E R15, desc[UR36][R4.64] ;  /* 0x00000024040f7980 */ /* 0x004f24000c101900 */
[----:B----4-:R-:W-:-:S05]  /*0830*/  FADD R15, R8, R15 ;  /* 0x0000000f080f7221 */ /* 0x010fca0000000000 */
        /* <DEDUP_REMOVED lines=8> */
[----:B-1----:R-:W-:-:S05]  /*08c0*/  FADD R13, R11, R8 ;  /* 0x000000080b0d7221 */ /* 0x002fca0000000000 */
[----:B------:R1:W-:Y:S04]  /*08d0*/  STG.E desc[UR36][R6.64], R13 ;  /* 0x0000000d06007986 */ /* 0x0003e8000c101924 */
[----:B------:R-:W2:Y:S02]  /*08e0*/  LD.E R8, desc[UR36][R4.64+0x10] ;  /* 0x0000102404087980 */ /* 0x000ea4000c101900 */
[----:B--2---:R-:W-:Y:S02]  /*08f0*/  FADD R15, R13, R8 ;  /* 0x000000080d0f7221 */ /* 0x004fe40000000000 */
[----:B------:R-:W2:Y:S04]  /*0900*/  LDG.E R8, desc[UR36][R6.64+0x4] ;  /* 0x0000042406087981 */ /* 0x000ea8000c1e1900 */
[----:B------:R4:W-:Y:S04]  /*0910*/  STG.E desc[UR36][R6.64], R15 ;  /* 0x0000000f06007986 */ /* 0x0009e8000c101924 */
[----:B---3--:R-:W2:Y:S02]  /*0920*/  LD.E R17, desc[UR36][R4.64] ;  /* 0x0000002404117980 */ /* 0x008ea4000c101900 */
[----:B--2---:R-:W-:-:S05]  /*0930*/  FADD R17, R8, R17 ;  /* 0x0000001108117221 */ /* 0x004fca0000000000 */
[----:B------:R2:W-:Y:S04]  /*0940*/  STG.E desc[UR36][R6.64+0x4], R17 ;  /* 0x0000041106007986 */ /* 0x0005e8000c101924 */
[----:B------:R-:W0:Y:S02]  /*0950*/  LD.E R8, desc[UR36][R4.64+0x4] ;  /* 0x0000042404087980 */ /* 0x000e24000c101900 */
[----:B0-----:R-:W-:-:S05]  /*0960*/  FADD R11, R17, R8 ;  /* 0x00000008110b7221 */ /* 0x001fca0000000000 */
[----:B------:R0:W-:Y:S04]  /*0970*/  STG.E desc[UR36][R6.64+0x4], R11 ;  /* 0x0000040b06007986 */ /* 0x0001e8000c101924 */
[----:B------:R-:W1:Y:S02]  /*0980*/  LD.E R8, desc[UR36][R4.64+0x8] ;  /* 0x0000082404087980 */ /* 0x000e64000c101900 */
[----:B-1----:R-:W-:-:S05]  /*0990*/  FADD R13, R11, R8 ;  /* 0x000000080b0d7221 */ /* 0x002fca0000000000 */
[----:B------:R0:W-:Y:S04]  /*09a0*/  STG.E desc[UR36][R6.64+0x4], R13 ;  /* 0x0000040d06007986 */ /* 0x0001e8000c101924 */
[----:B------:R-:W4:Y:S02]  /*09b0*/  LD.E R8, desc[UR36][R4.64+0xc] ;  /* 0x00000c2404087980 */ /* 0x000f24000c101900 */
[----:B----4-:R-:W-:-:S05]  /*09c0*/  FADD R15, R13, R8 ;  /* 0x000000080d0f7221 */ /* 0x010fca0000000000 */
[----:B------:R0:W-:Y:S04]  /*09d0*/  STG.E desc[UR36][R6.64+0x4], R15 ;  /* 0x0000040f06007986 */ /* 0x0001e8000c101924 */
[----:B------:R-:W2:Y:S01]  /*09e0*/  LD.E R8, desc[UR36][R4.64+0x10] ;  /* 0x0000102404087980 */ /* 0x000ea2000c101900 */
[----:B------:R-:W-:Y:S02]  /*09f0*/  IADD3 R0, PT, PT, R0, -0x4, RZ ;  /* 0xfffffffc00007810 */ /* 0x000fe40007ffe0ff */
[----:B------:R-:W-:Y:S02]  /*0a00*/  IADD3 R9, PT, PT, R9, 0x4, RZ ;  /* 0x0000000409097810 */ /* 0x000fe40007ffe0ff */
[----:B------:R-:W-:Y:S01]  /*0a10*/  ISETP.NE.AND P0, PT, R0, RZ, PT ;  /* 0x000000ff0000720c */ /* 0x000fe20003f05270 */
[----:B--2---:R-:W-:-:S05]  /*0a20*/  FADD R17, R15, R8 ;  /* 0x000000080f117221 */ /* 0x004fca0000000000 */
[----:B------:R0:W-:Y:S07]  /*0a30*/  STG.E desc[UR36][R6.64+0x4], R17 ;  /* 0x0000041106007986 */ /* 0x0001ee000c101924 */
[----:B------:R-:W-:Y:S05]  /*0a40*/  @P0 BRA `(.L_x_5) ;  /* 0xfffffff800ec0947 */ /* 0x000fea000383ffff */
.L_x_2:
[----:B------:R-:W-:Y:S05]  /*0a50*/  BSYNC.RECONVERGENT B0 ;  /* 0x0000000000007941 */ /* 0x000fea0003800200 */
.L_x_1:
[----:B------:R-:W-:-:S04]  /*0a60*/  MOV R0, 0x8 ;  /* 0x0000000800007802 */ /* 0x000fc80000000f00 */
[----:B------:R2:W3:Y:S03]  /*0a70*/  LDC.64 R2, c[0x4][R0] ;  /* 0x0100000000027b82 */ /* 0x0004e60000000a00 */
[----:B------:R-:W-:-:S07]  /*0a80*/  LEPC R20, `(.L_x_6) ;  /* 0x000000001014794e */ /* 0x000fce0000000000 */
[----:B0123--:R-:W-:Y:S05]  /*0a90*/  CALL.ABS.NOINC R2 ;  /* 0x0000000002007343 */ /* 0x00ffea0003c00000 */
.L_x_6:
[----:B------:R-:W-:Y:S05]  /*0aa0*/  EXIT ;  /* 0x000000000000794d */ /* 0x000fea0003800000 */
.L_x_7:
[----:B------:R-:W-:-:S00]  /*0ab0*/  BRA `(.L_x_7) ;  /* 0xfffffffc00fc7947 */ /* 0x000fc0000383ffff */
[----:B------:R-:W-:-:S00]  /*0ac0*/  NOP ;  /* 0x0000000000007918 */ /* 0x000fc00000000000 */
        /* <DEDUP_REMOVED lines=11> */
.L_x_8:


//--------------------- .nv.shared.reserved.0     --------------------------
	.section	.nv.shared.reserved.0,"aw",@nobits
	.weak		__nv_reservedSMEM_offset_0_alias
	.size		__nv_reservedSMEM_offset_0_alias, 0, 64
	.other		__nv_reservedSMEM_offset_0_alias,@"STO_CUDA_RESERVED_SHARED STV_DEFAULT"
__nv_reservedSMEM_offset_0_alias:
	.zero		0
	.zero		64


//--------------------- .nv.constant0._Z16malloc_in_kernelPfii --------------------------
	.section	.nv.constant0._Z16malloc_in_kernelPfii,"a",@progbits
	.sectionflags	@""
	.align	4
.nv.constant0._Z16malloc_in_kernelPfii:
	.zero		912


//--------------------- SYMBOLS --------------------------

	.type		.nv.reservedSmem.offset0,@object
	.size		.nv.reservedSmem.offset0,0x4
	.type		malloc,@function
	.type		free,@function
